	.headerflags	@"EF_CUDA_TEXMODE_UNIFIED EF_CUDA_64BIT_ADDRESS EF_CUDA_ACCELERATORS EF_CUDA_SM90 EF_CUDA_VIRTUAL_SM(EF_CUDA_SM90)"
	.elftype	@"ET_EXEC"


//--------------------- .nv.info                  --------------------------
	.section	.nv.info,"",@"SHT_CUDA_INFO"
	.align	4


	//----- nvinfo : EIATTR_REGCOUNT
	.align		4
        /*0000*/ 	.byte	0x04, 0x2f
        /*0002*/ 	.short	(.L_3 - .L_2)
	.align		4
.L_2:
        /*0004*/ 	.word	index@(triton_poi_fused__native_batch_norm_legit_no_training_convolution_relu_9)
        /*0008*/ 	.word	0x00000016


	//----- nvinfo : EIATTR_MIN_STACK_SIZE
	.align		4
.L_3:
        /*000c*/ 	.byte	0x04, 0x12
        /*000e*/ 	.short	(.L_5 - .L_4)
	.align		4
.L_4:
        /*0010*/ 	.word	index@(triton_poi_fused__native_batch_norm_legit_no_training_convolution_relu_9)
        /*0014*/ 	.word	0x00000000


	//----- nvinfo : EIATTR_FRAME_SIZE
	.align		4
.L_5:
        /*0018*/ 	.byte	0x04, 0x11
        /*001a*/ 	.short	(.L_7 - .L_6)
	.align		4
.L_6:
        /*001c*/ 	.word	index@(triton_poi_fused__native_batch_norm_legit_no_training_convolution_relu_9)
        /*0020*/ 	.word	0x00000000


	//----- nvinfo : EIATTR_MIN_STACK_SIZE
	.align		4
.L_7:
        /*0024*/ 	.byte	0x04, 0x12
        /*0026*/ 	.short	(.L_9 - .L_8)
	.align		4
.L_8:
        /*0028*/ 	.word	index@(triton_poi_fused__native_batch_norm_legit_no_training_convolution_relu_9)
        /*002c*/ 	.word	0x00000000
.L_9:


//--------------------- .nv.info.triton_poi_fused__native_batch_norm_legit_no_training_convolution_relu_9 --------------------------
	.section	.nv.info.triton_poi_fused__native_batch_norm_legit_no_training_convolution_relu_9,"",@"SHT_CUDA_INFO"
	.sectionflags	@""
	.align	4


	//----- nvinfo : EIATTR_CUDA_API_VERSION
	.align		4
        /*0000*/ 	.byte	0x04, 0x37
        /*0002*/ 	.short	(.L_11 - .L_10)
.L_10:
        /*0004*/ 	.word	0x0000007c


	//----- nvinfo : EIATTR_KPARAM_INFO
	.align		4
.L_11:
        /*0008*/ 	.byte	0x04, 0x17
        /*000a*/ 	.short	(.L_13 - .L_12)
.L_12:
        /*000c*/ 	.word	0x00000000
        /*0010*/ 	.short	0x0007
        /*0012*/ 	.short	0x0038
        /*0014*/ 	.byte	0x00, 0xf0, 0x11, 0x00


	//----- nvinfo : EIATTR_KPARAM_INFO
	.align		4
.L_13:
        /*0018*/ 	.byte	0x04, 0x17
        /*001a*/ 	.short	(.L_15 - .L_14)
.L_14:
        /*001c*/ 	.word	0x00000000
        /*0020*/ 	.short	0x0006
        /*0022*/ 	.short	0x0030
        /*0024*/ 	.byte	0x00, 0xf4, 0x21, 0x00


	//----- nvinfo : EIATTR_KPARAM_INFO
	.align		4
.L_15:
        /*0028*/ 	.byte	0x04, 0x17
        /*002a*/ 	.short	(.L_17 - .L_16)
.L_16:
        /*002c*/ 	.word	0x00000000
        /*0030*/ 	.short	0x0005
        /*0032*/ 	.short	0x0028
        /*0034*/ 	.byte	0x00, 0xf4, 0x21, 0x00


	//----- nvinfo : EIATTR_KPARAM_INFO
	.align		4
.L_17:
        /*0038*/ 	.byte	0x04, 0x17
        /*003a*/ 	.short	(.L_19 - .L_18)
.L_18:
        /*003c*/ 	.word	0x00000000
        /*0040*/ 	.short	0x0004
        /*0042*/ 	.short	0x0020
        /*0044*/ 	.byte	0x00, 0xf4, 0x21, 0x00


	//----- nvinfo : EIATTR_KPARAM_INFO
	.align		4
.L_19:
        /*0048*/ 	.byte	0x04, 0x17
        /*004a*/ 	.short	(.L_21 - .L_20)
.L_20:
        /*004c*/ 	.word	0x00000000
        /*0050*/ 	.short	0x0003
        /*0052*/ 	.short	0x0018
        /*0054*/ 	.byte	0x00, 0xf4, 0x21, 0x00


	//----- nvinfo : EIATTR_KPARAM_INFO
	.align		4
.L_21:
        /*0058*/ 	.byte	0x04, 0x17
        /*005a*/ 	.short	(.L_23 - .L_22)
.L_22:
        /*005c*/ 	.word	0x00000000
        /*0060*/ 	.short	0x0002
        /*0062*/ 	.short	0x0010
        /*0064*/ 	.byte	0x00, 0xf4, 0x21, 0x00


	//----- nvinfo : EIATTR_KPARAM_INFO
	.align		4
.L_23:
        /*0068*/ 	.byte	0x04, 0x17
        /*006a*/ 	.short	(.L_25 - .L_24)
.L_24:
        /*006c*/ 	.word	0x00000000
        /*0070*/ 	.short	0x0001
        /*0072*/ 	.short	0x0008
        /*0074*/ 	.byte	0x00, 0xf4, 0x21, 0x00


	//----- nvinfo : EIATTR_KPARAM_INFO
	.align		4
.L_25:
        /*0078*/ 	.byte	0x04, 0x17
        /*007a*/ 	.short	(.L_27 - .L_26)
.L_26:
        /*007c*/ 	.word	0x00000000
        /*0080*/ 	.short	0x0000
        /*0082*/ 	.short	0x0000
        /*0084*/ 	.byte	0x00, 0xf4, 0x21, 0x00


	//----- nvinfo : EIATTR_SPARSE_MMA_MASK
	.align		4
.L_27:
        /*0088*/ 	.byte	0x03, 0x50
        /*008a*/ 	.short	0x0000


	//----- nvinfo : EIATTR_MAXREG_COUNT
	.align		4
        /*008c*/ 	.byte	0x03, 0x1b
        /*008e*/ 	.short	0x00ff


	//----- nvinfo : EIATTR_EXIT_INSTR_OFFSETS
	.align		4
        /*0090*/ 	.byte	0x04, 0x1c
        /*0092*/ 	.short	(.L_29 - .L_28)


	//   ....[0]....
.L_28:
        /*0094*/ 	.word	0x00000430


	//----- nvinfo : EIATTR_REQNTID
	.align		4
.L_29:
        /*0098*/ 	.byte	0x04, 0x10
        /*009a*/ 	.short	(.L_31 - .L_30)
.L_30:
        /*009c*/ 	.word	0x00000100
        /*00a0*/ 	.word	0x00000001
        /*00a4*/ 	.word	0x00000001


	//----- nvinfo : EIATTR_CBANK_PARAM_SIZE
	.align		4
.L_31:
        /*00a8*/ 	.byte	0x03, 0x19
        /*00aa*/ 	.short	0x003c


	//----- nvinfo : EIATTR_PARAM_CBANK
	.align		4
        /*00ac*/ 	.byte	0x04, 0x0a
        /*00ae*/ 	.short	(.L_33 - .L_32)
	.align		4
.L_32:
        /*00b0*/ 	.word	index@(.nv.constant0.triton_poi_fused__native_batch_norm_legit_no_training_convolution_relu_9)
        /*00b4*/ 	.short	0x0210
        /*00b6*/ 	.short	0x003c


	//----- nvinfo : EIATTR_SW_WAR
	.align		4
.L_33:
        /*00b8*/ 	.byte	0x04, 0x36
        /*00ba*/ 	.short	(.L_35 - .L_34)
.L_34:
        /*00bc*/ 	.word	0x00000008
.L_35:


//--------------------- .nv.callgraph             --------------------------
	.section	.nv.callgraph,"",@"SHT_CUDA_CALLGRAPH"
	.align	4
	.sectionentsize	8
	.align		4
        /*0000*/ 	.word	0x00000000
	.align		4
        /*0004*/ 	.word	0xffffffff
	.align		4
        /*0008*/ 	.word	0x00000000
	.align		4
        /*000c*/ 	.word	0xfffffffe
	.align		4
        /*0010*/ 	.word	0x00000000
	.align		4
        /*0014*/ 	.word	0xfffffffd
	.align		4
        /*0018*/ 	.word	0x00000000
	.align		4
        /*001c*/ 	.word	0xfffffffc


//--------------------- .nv.constant4             --------------------------
	.section	.nv.constant4,"a",@progbits
	.align	8
	.align		8
.nv.constant4:
        /*0000*/ 	.dword	_$_str
	.align		8
        /*0008*/ 	.dword	_$_str_$_2


//--------------------- .text.triton_poi_fused__native_batch_norm_legit_no_training_convolution_relu_9 --------------------------
	.section	.text.triton_poi_fused__native_batch_norm_legit_no_training_convolution_relu_9,"ax",@progbits
	.align	128
        .global         triton_poi_fused__native_batch_norm_legit_no_training_convolution_relu_9
        .type           triton_poi_fused__native_batch_norm_legit_no_training_convolution_relu_9,@function
        .size           triton_poi_fused__native_batch_norm_legit_no_training_convolution_relu_9,(.L_x_1 - triton_poi_fused__native_batch_norm_legit_no_training_convolution_relu_9)
        .other          triton_poi_fused__native_batch_norm_legit_no_training_convolution_relu_9,@"STO_CUDA_ENTRY STV_DEFAULT"
triton_poi_fused__native_batch_norm_legit_no_training_convolution_relu_9:
.text.triton_poi_fused__native_batch_norm_legit_no_training_convolution_relu_9:
[----:B------:R-:W-:Y:S01]  /*0000*/  LDC R1, c[0x0][0x28] ;  /* 0x00000a00ff017b82 */ /* 0x000fe20000000800 */
[----:B------:R-:W1:Y:S07]  /*0010*/  S2R R0, SR_TID.X ;  /* 0x0000000000007919 */ /* 0x000e6e0000002100 */
[----:B------:R-:W2:Y:S01]  /*0020*/  LDC.64 R6, c[0x0][0x228] ;  /* 0x00008a00ff067b82 */ /* 0x000ea20000000a00 */
[----:B------:R-:W-:Y:S01]  /*0030*/  ULDC.64 UR4, c[0x0][0x208] ;  /* 0x0000820000047ab9 */ /* 0x000fe20000000a00 */
[----:B------:R-:W3:Y:S06]  /*0040*/  S2R R5, SR_CTAID.X ;  /* 0x0000000000057919 */ /* 0x000eec0000002500 */
[----:B------:R-:W4:Y:S08]  /*0050*/  LDC.64 R12, c[0x0][0x218] ;  /* 0x00008600ff0c7b82 */ /* 0x000f300000000a00 */
[----:B------:R-:W5:Y:S08]  /*0060*/  LDC.64 R14, c[0x0][0x220] ;  /* 0x00008800ff0e7b82 */ /* 0x000f700000000a00 */
[----:B------:R-:W5:Y:S01]  /*0070*/  LDC.64 R10, c[0x0][0x238] ;  /* 0x00008e00ff0a7b82 */ /* 0x000f620000000a00 */
[----:B-1----:R-:W-:-:S07]  /*0080*/  SHF.L.U32 R0, R0, 0x1, RZ ;  /* 0x0000000100007819 */ /* 0x002fce00000006ff */
[----:B------:R-:W1:Y:S01]  /*0090*/  LDC.64 R16, c[0x0][0x230] ;  /* 0x00008c00ff107b82 */ /* 0x000e620000000a00 */
[----:B---3--:R-:W-:Y:S02]  /*00a0*/  SHF.R.S32.HI R3, RZ, 0x16, R5 ;  /* 0x00000016ff037819 */ /* 0x008fe40000011405 */
[----:B------:R-:W-:Y:S02]  /*00b0*/  LOP3.LUT R0, R0, 0x1fe, RZ, 0xc0, !PT ;  /* 0x000001fe00007812 */ /* 0x000fe400078ec0ff */
[----:B------:R-:W-:Y:S02]  /*00c0*/  SGXT R3, R3, 0x1 ;  /* 0x000000010303781a */ /* 0x000fe40000000200 */
[----:B------:R-:W-:-:S04]  /*00d0*/  LEA R0, R5, R0, 0x9 ;  /* 0x0000000005007211 */ /* 0x000fc800078e48ff */
[----:B------:R-:W-:-:S04]  /*00e0*/  LEA.HI R3, R3, R0, RZ, 0x6 ;  /* 0x0000000003037211 */ /* 0x000fc800078f30ff */
[----:B------:R-:W-:-:S04]  /*00f0*/  LOP3.LUT R3, R3, 0xffffffc0, RZ, 0xc0, !PT ;  /* 0xffffffc003037812 */ /* 0x000fc800078ec0ff */
[----:B------:R-:W-:Y:S02]  /*0100*/  IADD3 R8, R0, -R3, RZ ;  /* 0x8000000300087210 */ /* 0x000fe40007ffe0ff */
[----:B------:R-:W3:Y:S03]  /*0110*/  LDC.64 R2, c[0x0][0x210] ;  /* 0x00008400ff027b82 */ /* 0x000ee60000000a00 */
[----:B--2---:R-:W-:-:S06]  /*0120*/  IMAD.WIDE R6, R8, 0x4, R6 ;  /* 0x0000000408067825 */ /* 0x004fcc00078e0206 */
[----:B------:R-:W2:Y:S01]  /*0130*/  LDG.E.EL.64 R6, desc[UR4][R6.64] ;  /* 0x0000000406067981 */ /* 0x000ea2000c2e1b00 */
[----:B----4-:R-:W-:-:S04]  /*0140*/  IMAD.WIDE R12, R8, 0x4, R12 ;  /* 0x00000004080c7825 */ /* 0x010fc800078e020c */
[C---:B-----5:R-:W-:Y:S02]  /*0150*/  IMAD.WIDE R14, R8.reuse, 0x4, R14 ;  /* 0x00000004080e7825 */ /* 0x060fe400078e020e */
[----:B------:R-:W4:Y:S02]  /*0160*/  LDG.E.EL.64 R12, desc[UR4][R12.64] ;  /* 0x000000040c0c7981 */ /* 0x000f24000c2e1b00 */
[----:B0-----:R-:W-:Y:S02]  /*0170*/  IMAD.WIDE R10, R8, 0x4, R10 ;  /* 0x00000004080a7825 */ /* 0x001fe400078e020a */
[----:B------:R-:W5:Y:S02]  /*0180*/  LDG.E.EL.64 R14, desc[UR4][R14.64] ;  /* 0x000000040e0e7981 */ /* 0x000f64000c2e1b00 */
[----:B---3--:R-:W-:Y:S02]  /*0190*/  IMAD.WIDE R2, R0, 0x4, R2 ;  /* 0x0000000400027825 */ /* 0x008fe400078e0202 */
[----:B------:R-:W3:Y:S04]  /*01a0*/  LDG.E.EL.64 R10, desc[UR4][R10.64] ;  /* 0x000000040a0a7981 */ /* 0x000ee8000c2e1b00 */
[----:B------:R-:W4:Y:S01]  /*01b0*/  LDG.E.64 R4, desc[UR4][R2.64] ;  /* 0x0000000402047981 */ /* 0x000f22000c1e1b00 */
[----:B-1----:R-:W-:-:S05]  /*01c0*/  IMAD.WIDE R16, R8, 0x4, R16 ;  /* 0x0000000408107825 */ /* 0x002fca00078e0210 */
[----:B------:R0:W3:Y:S02]  /*01d0*/  LDG.E.EL.64 R8, desc[UR4][R16.64] ;  /* 0x0000000410087981 */ /* 0x0000e4000c2e1b00 */
[----:B0-----:R-:W-:Y:S01]  /*01e0*/  HFMA2.MMA R16, -RZ, RZ, 1.625, 0 ;  /* 0x3e800000ff107435 */ /* 0x001fe200000001ff */
[----:B--2---:R-:W-:Y:S01]  /*01f0*/  FADD R6, R6, 9.9999997473787516356e-06 ;  /* 0x3727c5ac06067421 */ /* 0x004fe20000000000 */
[----:B------:R-:W-:-:S03]  /*0200*/  FADD R7, R7, 9.9999997473787516356e-06 ;  /* 0x3727c5ac07077421 */ /* 0x000fc60000000000 */
[----:B------:R-:W0:Y:S08]  /*0210*/  MUFU.SQRT R18, R6 ;  /* 0x0000000600127308 */ /* 0x000e300000002000 */
[----:B------:R1:W2:Y:S01]  /*0220*/  MUFU.SQRT R19, R7 ;  /* 0x0000000700137308 */ /* 0x0002a20000002000 */
[C---:B0-----:R-:W-:Y:S02]  /*0230*/  FSETP.GT.AND P0, PT, R18.reuse, 8.50705917302346158658e+37, PT ;  /* 0x7e8000001200780b */ /* 0x041fe40003f04000 */
[----:B------:R-:W-:Y:S01]  /*0240*/  FSETP.GEU.AND P2, PT, R18, 1.175494350822287508e-38, PT ;  /* 0x008000001200780b */ /* 0x000fe20003f4e000 */
[----:B-1----:R-:W0:Y:S01]  /*0250*/  LDC.64 R6, c[0x0][0x240] ;  /* 0x00009000ff067b82 */ /* 0x002e220000000a00 */
[----:B--2---:R-:W-:-:S02]  /*0260*/  FSETP.GT.AND P1, PT, R19, 8.50705917302346158658e+37, PT ;  /* 0x7e8000001300780b */ /* 0x004fc40003f24000 */
[----:B------:R-:W-:-:S07]  /*0270*/  FSETP.GEU.AND P3, PT, R19, 1.175494350822287508e-38, PT ;  /* 0x008000001300780b */ /* 0x000fce0003f6e000 */
[----:B------:R-:W-:-:S04]  /*0280*/  @P0 FMUL R18, R18, 0.25 ;  /* 0x3e80000012120820 */ /* 0x000fc80000400000 */
[----:B------:R-:W-:Y:S01]  /*0290*/  @!P2 FMUL R18, R18, 16777216 ;  /* 0x4b8000001212a820 */ /* 0x000fe20000400000 */
[----:B------:R-:W-:-:S04]  /*02a0*/  @P1 FMUL R19, R19, 0.25 ;  /* 0x3e80000013131820 */ /* 0x000fc80000400000 */
[----:B------:R-:W-:Y:S01]  /*02b0*/  @!P3 FMUL R19, R19, 16777216 ;  /* 0x4b8000001313b820 */ /* 0x000fe20000400000 */
[----:B------:R-:W1:Y:S01]  /*02c0*/  MUFU.RCP R18, R18 ;  /* 0x0000001200127308 */ /* 0x000e620000001000 */
[----:B------:R-:W-:-:S07]  /*02d0*/  FSEL R17, R16, 1, P0 ;  /* 0x3f80000010117808 */ /* 0x000fce0000000000 */
[----:B------:R-:W2:Y:S01]  /*02e0*/  MUFU.RCP R19, R19 ;  /* 0x0000001300137308 */ /* 0x000ea20000001000 */
[----:B------:R-:W-:Y:S01]  /*02f0*/  FSEL R16, R16, 1, P1 ;  /* 0x3f80000010107808 */ /* 0x000fe20000800000 */
[----:B------:R-:W-:Y:S01]  /*0300*/  @!P2 FMUL R17, R17, 16777216 ;  /* 0x4b8000001111a820 */ /* 0x000fe20000400000 */
[----:B----4-:R-:W-:Y:S01]  /*0310*/  FADD R4, R4, R12 ;  /* 0x0000000c04047221 */ /* 0x010fe20000000000 */
[----:B------:R-:W-:Y:S02]  /*0320*/  FADD R5, R5, R13 ;  /* 0x0000000d05057221 */ /* 0x000fe40000000000 */
[----:B------:R-:W-:Y:S01]  /*0330*/  @!P3 FMUL R16, R16, 16777216 ;  /* 0x4b8000001010b820 */ /* 0x000fe20000400000 */
[----:B-1----:R-:W-:Y:S01]  /*0340*/  FMUL R17, R18, R17 ;  /* 0x0000001112117220 */ /* 0x002fe20000400000 */
[----:B-----5:R-:W-:Y:S01]  /*0350*/  FADD R14, -R14, R4 ;  /* 0x000000040e0e7221 */ /* 0x020fe20000000100 */
[----:B------:R-:W-:Y:S01]  /*0360*/  FADD R15, -R15, R5 ;  /* 0x000000050f0f7221 */ /* 0x000fe20000000100 */
[----:B--2---:R-:W-:-:S02]  /*0370*/  FMUL R16, R19, R16 ;  /* 0x0000001013107220 */ /* 0x004fc40000400000 */
[----:B------:R-:W-:Y:S02]  /*0380*/  FMUL R17, R14, R17 ;  /* 0x000000110e117220 */ /* 0x000fe40000400000 */
[----:B------:R-:W-:Y:S02]  /*0390*/  FMUL R16, R15, R16 ;  /* 0x000000100f107220 */ /* 0x000fe40000400000 */
[----:B---3--:R-:W-:Y:S02]  /*03a0*/  FFMA R8, R8, R17, R10 ;  /* 0x0000001108087223 */ /* 0x008fe4000000000a */
[----:B------:R-:W-:-:S03]  /*03b0*/  FFMA R9, R9, R16, R11 ;  /* 0x0000001009097223 */ /* 0x000fc6000000000b */
[----:B------:R-:W-:Y:S02]  /*03c0*/  FSETP.GEU.AND P0, PT, R8, RZ, PT ;  /* 0x000000ff0800720b */ /* 0x000fe40003f0e000 */
[C---:B------:R-:W-:Y:S01]  /*03d0*/  FSETP.GEU.AND P1, PT, R9.reuse, RZ, PT ;  /* 0x000000ff0900720b */ /* 0x040fe20003f2e000 */
[----:B0-----:R-:W-:Y:S01]  /*03e0*/  IMAD.WIDE R6, R0, 0x4, R6 ;  /* 0x0000000400067825 */ /* 0x001fe200078e0206 */
[----:B------:R-:W-:Y:S02]  /*03f0*/  FSEL R8, R8, RZ, P0 ;  /* 0x000000ff08087208 */ /* 0x000fe40000000000 */
[----:B------:R-:W-:Y:S01]  /*0400*/  FSEL R9, R9, RZ, P1 ;  /* 0x000000ff09097208 */ /* 0x000fe20000800000 */
[----:B------:R-:W-:Y:S04]  /*0410*/  STG.E.64 desc[UR4][R2.64], R4 ;  /* 0x0000000402007986 */ /* 0x000fe8000c101b04 */
[----:B------:R-:W-:Y:S01]  /*0420*/  STG.E.64 desc[UR4][R6.64], R8 ;  /* 0x0000000806007986 */ /* 0x000fe2000c101b04 */
[----:B------:R-:W-:Y:S05]  /*0430*/  EXIT ;  /* 0x000000000000794d */ /* 0x000fea0003800000 */
.L_x_0:
[----:B------:R-:W-:-:S00]  /*0440*/  BRA `(.L_x_0) ;  /* 0xfffffffc00fc7947 */ /* 0x000fc0000383ffff */
[----:B------:R-:W-:-:S00]  /*0450*/  NOP ;  /* 0x0000000000007918 */ /* 0x000fc00000000000 */
        /* <DEDUP_REMOVED lines=10> */
.L_x_1:


//--------------------- .nv.global.init           --------------------------
	.section	.nv.global.init,"aw",@progbits
.nv.global.init:
	.type		_$_str,@object
	.size		_$_str,(_$_str_$_2 - _$_str)
_$_str:
        /*0000*/ 	.byte	0x5f, 0x5f, 0x43, 0x55, 0x44, 0x41, 0x5f, 0x46, 0x54, 0x5a, 0x00
	.type		_$_str_$_2,@object
	.size		_$_str_$_2,(.L_1 - _$_str_$_2)
_$_str_$_2:
        /*000b*/ 	.byte	0x5f, 0x5f, 0x43, 0x55, 0x44, 0x41, 0x5f, 0x50, 0x52, 0x45, 0x43, 0x5f, 0x53, 0x51, 0x52, 0x54
        /*001b*/ 	.byte	0x00
.L_1:


//--------------------- .nv.constant0.triton_poi_fused__native_batch_norm_legit_no_training_convolution_relu_9 --------------------------
	.section	.nv.constant0.triton_poi_fused__native_batch_norm_legit_no_training_convolution_relu_9,"a",@progbits
	.sectionflags	@""
	.align	4
.nv.constant0.triton_poi_fused__native_batch_norm_legit_no_training_convolution_relu_9:
	.zero		588
